	.headerflags	@"EF_CUDA_TEXMODE_UNIFIED EF_CUDA_64BIT_ADDRESS EF_CUDA_ACCELERATORS EF_CUDA_SM90 EF_CUDA_VIRTUAL_SM(EF_CUDA_SM90)"
	.elftype	@"ET_EXEC"


//--------------------- .nv.info                  --------------------------
	.section	.nv.info,"",@"SHT_CUDA_INFO"
	.align	4


	//----- nvinfo : EIATTR_REGCOUNT
	.align		4
        /*0000*/ 	.byte	0x04, 0x2f
        /*0002*/ 	.short	(.L_1 - .L_0)
	.align		4
.L_0:
        /*0004*/ 	.word	index@(triton_poi_fused__unsafe_index_0)
        /*0008*/ 	.word	0x0000000c


	//----- nvinfo : EIATTR_MIN_STACK_SIZE
	.align		4
.L_1:
        /*000c*/ 	.byte	0x04, 0x12
        /*000e*/ 	.short	(.L_3 - .L_2)
	.align		4
.L_2:
        /*0010*/ 	.word	index@(triton_poi_fused__unsafe_index_0)
        /*0014*/ 	.word	0x00000000


	//----- nvinfo : EIATTR_FRAME_SIZE
	.align		4
.L_3:
        /*0018*/ 	.byte	0x04, 0x11
        /*001a*/ 	.short	(.L_5 - .L_4)
	.align		4
.L_4:
        /*001c*/ 	.word	index@(triton_poi_fused__unsafe_index_0)
        /*0020*/ 	.word	0x00000000


	//----- nvinfo : EIATTR_MIN_STACK_SIZE
	.align		4
.L_5:
        /*0024*/ 	.byte	0x04, 0x12
        /*0026*/ 	.short	(.L_7 - .L_6)
	.align		4
.L_6:
        /*0028*/ 	.word	index@(triton_poi_fused__unsafe_index_0)
        /*002c*/ 	.word	0x00000000
.L_7:


//--------------------- .nv.info.triton_poi_fused__unsafe_index_0 --------------------------
	.section	.nv.info.triton_poi_fused__unsafe_index_0,"",@"SHT_CUDA_INFO"
	.sectionflags	@""
	.align	4


	//----- nvinfo : EIATTR_CUDA_API_VERSION
	.align		4
        /*0000*/ 	.byte	0x04, 0x37
        /*0002*/ 	.short	(.L_9 - .L_8)
.L_8:
        /*0004*/ 	.word	0x0000007c


	//----- nvinfo : EIATTR_KPARAM_INFO
	.align		4
.L_9:
        /*0008*/ 	.byte	0x04, 0x17
        /*000a*/ 	.short	(.L_11 - .L_10)
.L_10:
        /*000c*/ 	.word	0x00000000
        /*0010*/ 	.short	0x0002
        /*0012*/ 	.short	0x0010
        /*0014*/ 	.byte	0x00, 0xf0, 0x11, 0x00


	//----- nvinfo : EIATTR_KPARAM_INFO
	.align		4
.L_11:
        /*0018*/ 	.byte	0x04, 0x17
        /*001a*/ 	.short	(.L_13 - .L_12)
.L_12:
        /*001c*/ 	.word	0x00000000
        /*0020*/ 	.short	0x0001
        /*0022*/ 	.short	0x0008
        /*0024*/ 	.byte	0x00, 0xf4, 0x21, 0x00


	//----- nvinfo : EIATTR_KPARAM_INFO
	.align		4
.L_13:
        /*0028*/ 	.byte	0x04, 0x17
        /*002a*/ 	.short	(.L_15 - .L_14)
.L_14:
        /*002c*/ 	.word	0x00000000
        /*0030*/ 	.short	0x0000
        /*0032*/ 	.short	0x0000
        /*0034*/ 	.byte	0x00, 0xf4, 0x21, 0x00


	//----- nvinfo : EIATTR_SPARSE_MMA_MASK
	.align		4
.L_15:
        /*0038*/ 	.byte	0x03, 0x50
        /*003a*/ 	.short	0x0000


	//----- nvinfo : EIATTR_MAXREG_COUNT
	.align		4
        /*003c*/ 	.byte	0x03, 0x1b
        /*003e*/ 	.short	0x00ff


	//----- nvinfo : EIATTR_EXIT_INSTR_OFFSETS
	.align		4
        /*0040*/ 	.byte	0x04, 0x1c
        /*0042*/ 	.short	(.L_17 - .L_16)


	//   ....[0]....
.L_16:
        /*0044*/ 	.word	0x00000220


	//   ....[1]....
        /*0048*/ 	.word	0x00000240


	//----- nvinfo : EIATTR_REQNTID
	.align		4
.L_17:
        /*004c*/ 	.byte	0x04, 0x10
        /*004e*/ 	.short	(.L_19 - .L_18)
.L_18:
        /*0050*/ 	.word	0x00000080
        /*0054*/ 	.word	0x00000001
        /*0058*/ 	.word	0x00000001


	//----- nvinfo : EIATTR_CRS_STACK_SIZE
	.align		4
.L_19:
        /*005c*/ 	.byte	0x04, 0x1e
        /*005e*/ 	.short	(.L_21 - .L_20)
.L_20:
        /*0060*/ 	.word	0x00000000


	//----- nvinfo : EIATTR_CBANK_PARAM_SIZE
	.align		4
.L_21:
        /*0064*/ 	.byte	0x03, 0x19
        /*0066*/ 	.short	0x0014


	//----- nvinfo : EIATTR_PARAM_CBANK
	.align		4
        /*0068*/ 	.byte	0x04, 0x0a
        /*006a*/ 	.short	(.L_23 - .L_22)
	.align		4
.L_22:
        /*006c*/ 	.word	index@(.nv.constant0.triton_poi_fused__unsafe_index_0)
        /*0070*/ 	.short	0x0210
        /*0072*/ 	.short	0x0014


	//----- nvinfo : EIATTR_SW_WAR
	.align		4
.L_23:
        /*0074*/ 	.byte	0x04, 0x36
        /*0076*/ 	.short	(.L_25 - .L_24)
.L_24:
        /*0078*/ 	.word	0x00000008
.L_25:


//--------------------- .nv.callgraph             --------------------------
	.section	.nv.callgraph,"",@"SHT_CUDA_CALLGRAPH"
	.align	4
	.sectionentsize	8
	.align		4
        /*0000*/ 	.word	0x00000000
	.align		4
        /*0004*/ 	.word	0xffffffff
	.align		4
        /*0008*/ 	.word	0x00000000
	.align		4
        /*000c*/ 	.word	0xfffffffe
	.align		4
        /*0010*/ 	.word	0x00000000
	.align		4
        /*0014*/ 	.word	0xfffffffd
	.align		4
        /*0018*/ 	.word	0x00000000
	.align		4
        /*001c*/ 	.word	0xfffffffc


//--------------------- .text.triton_poi_fused__unsafe_index_0 --------------------------
	.section	.text.triton_poi_fused__unsafe_index_0,"ax",@progbits
	.align	128
        .global         triton_poi_fused__unsafe_index_0
        .type           triton_poi_fused__unsafe_index_0,@function
        .size           triton_poi_fused__unsafe_index_0,(.L_x_3 - triton_poi_fused__unsafe_index_0)
        .other          triton_poi_fused__unsafe_index_0,@"STO_CUDA_ENTRY STV_DEFAULT"
triton_poi_fused__unsafe_index_0:
.text.triton_poi_fused__unsafe_index_0:
[----:B------:R-:W0:Y:S02]  /*0000*/  LDC R1, c[0x0][0x28] ;  /* 0x00000a00ff017b82 */ /* 0x000e240000000800 */
[----:B------:R-:W1:Y:S01]  /*0010*/  S2R R0, SR_TID.X ;  /* 0x0000000000007919 */ /* 0x000e620000002100 */
[----:B------:R-:W-:Y:S01]  /*0020*/  ULDC.64 UR4, c[0x0][0x208] ;  /* 0x0000820000047ab9 */ /* 0x000fe20000000a00 */
[----:B------:R-:W-:Y:S01]  /*0030*/  BSSY B0, `(.L_x_0) ;  /* 0x000001e000007945 */ /* 0x000fe20003800000 */
[----:B------:R-:W2:Y:S01]  /*0040*/  S2R R9, SR_CTAID.X ;  /* 0x0000000000097919 */ /* 0x000ea20000002500 */
[----:B-1----:R-:W-:-:S05]  /*0050*/  LOP3.LUT R0, R0, 0x7f, RZ, 0xc0, !PT ;  /* 0x0000007f00007812 */ /* 0x002fca00078ec0ff */
[----:B--2---:R-:W-:Y:S01]  /*0060*/  IMAD R7, R9, 0x80, R0 ;  /* 0x0000008009077824 */ /* 0x004fe200078e0200 */
[----:B------:R-:W-:-:S04]  /*0070*/  SHF.R.S32.HI R9, RZ, 0x18, R9 ;  /* 0x00000018ff097819 */ /* 0x000fc80000011409 */
[----:B------:R-:W-:Y:S02]  /*0080*/  SHF.R.S32.HI R0, RZ, 0x1f, R7 ;  /* 0x0000001fff007819 */ /* 0x000fe40000011407 */
[----:B------:R-:W-:Y:S02]  /*0090*/  ISETP.GE.AND P0, PT, R7, 0x100, PT ;  /* 0x000001000700780c */ /* 0x000fe40003f06270 */
[----:B------:R-:W-:-:S04]  /*00a0*/  LEA.HI R0, R0, R7, RZ, 0x2 ;  /* 0x0000000700007211 */ /* 0x000fc800078f10ff */
[----:B------:R-:W-:Y:S02]  /*00b0*/  SHF.R.S32.HI R2, RZ, 0x2, R0 ;  /* 0x00000002ff027819 */ /* 0x000fe40000011400 */
[----:B------:R-:W-:Y:S02]  /*00c0*/  LOP3.LUT R4, R0, 0xfffffffc, RZ, 0xc0, !PT ;  /* 0xfffffffc00047812 */ /* 0x000fe400078ec0ff */
[----:B------:R-:W-:-:S03]  /*00d0*/  LEA.HI R0, R2, R2, RZ, 0x2 ;  /* 0x0000000202007211 */ /* 0x000fc600078f10ff */
[----:B------:R-:W-:Y:S01]  /*00e0*/  IMAD.IADD R4, R7, 0x1, -R4 ;  /* 0x0000000107047824 */ /* 0x000fe200078e0a04 */
[----:B------:R-:W-:-:S04]  /*00f0*/  LOP3.LUT R3, R0, 0xfffffffc, RZ, 0xc0, !PT ;  /* 0xfffffffc00037812 */ /* 0x000fc800078ec0ff */
[----:B------:R-:W-:Y:S01]  /*0100*/  I2FP.F32.S32 R8, R4 ;  /* 0x0000000400087245 */ /* 0x000fe20000201400 */
[----:B------:R-:W-:Y:S01]  /*0110*/  IMAD.IADD R0, R2, 0x1, -R3 ;  /* 0x0000000102007824 */ /* 0x000fe200078e0a03 */
[----:B------:R-:W1:Y:S04]  /*0120*/  LDC.64 R4, c[0x0][0x218] ;  /* 0x00008600ff047b82 */ /* 0x000e680000000a00 */
[----:B------:R-:W-:Y:S01]  /*0130*/  I2FP.F32.S32 R6, R0 ;  /* 0x0000000000067245 */ /* 0x000fe20000201400 */
[----:B------:R-:W2:Y:S01]  /*0140*/  F2I.TRUNC.NTZ R8, R8 ;  /* 0x0000000800087305 */ /* 0x000ea2000020f100 */
[----:B------:R-:W-:Y:S02]  /*0150*/  SGXT R0, R9, 0x1 ;  /* 0x000000010900781a */ /* 0x000fe40000000200 */
[----:B------:R-:W3:Y:S02]  /*0160*/  LDC.64 R2, c[0x0][0x210] ;  /* 0x00008400ff027b82 */ /* 0x000ee40000000a00 */
[----:B------:R-:W-:-:S03]  /*0170*/  LEA.HI R0, R0, R7, RZ, 0x4 ;  /* 0x0000000700007211 */ /* 0x000fc600078f20ff */
[----:B------:R-:W4:Y:S01]  /*0180*/  F2I.TRUNC.NTZ R6, R6 ;  /* 0x0000000600067305 */ /* 0x000f22000020f100 */
[----:B------:R-:W-:-:S05]  /*0190*/  LOP3.LUT R9, R0, 0xfffffff0, RZ, 0xc0, !PT ;  /* 0xfffffff000097812 */ /* 0x000fca00078ec0ff */
[----:B--2---:R-:W-:Y:S02]  /*01a0*/  IMAD.IADD R9, R8, 0x1, R9 ;  /* 0x0000000108097824 */ /* 0x004fe400078e0209 */
[----:B-1----:R-:W-:-:S04]  /*01b0*/  IMAD.WIDE R4, R7, 0x4, R4 ;  /* 0x0000000407047825 */ /* 0x002fc800078e0204 */
[----:B----4-:R-:W-:Y:S02]  /*01c0*/  IMAD R9, R6, 0x4, R9 ;  /* 0x0000000406097824 */ /* 0x010fe400078e0209 */
[----:B------:R-:W-:Y:S02]  /*01d0*/  IMAD.MOV.U32 R7, RZ, RZ, RZ ;  /* 0x000000ffff077224 */ /* 0x000fe400078e00ff */
[----:B---3--:R-:W-:Y:S01]  /*01e0*/  IMAD.WIDE R2, R9, 0x4, R2 ;  /* 0x0000000409027825 */ /* 0x008fe200078e0202 */
[----:B------:R-:W-:Y:S06]  /*01f0*/  @P0 BRA `(.L_x_1) ;  /* 0x0000000000040947 */ /* 0x000fec0003800000 */
[----:B------:R1:W5:Y:S02]  /*0200*/  LDG.E.EL R7, desc[UR4][R2.64] ;  /* 0x0000000402077981 */ /* 0x000364000c2e1900 */
.L_x_1:
[----:B------:R-:W-:Y:S05]  /*0210*/  BSYNC B0 ;  /* 0x0000000000007941 */ /* 0x000fea0003800000 */
.L_x_0:
[----:B------:R-:W-:Y:S05]  /*0220*/  @P0 EXIT ;  /* 0x000000000000094d */ /* 0x000fea0003800000 */
[----:B-----5:R-:W-:Y:S01]  /*0230*/  STG.E desc[UR4][R4.64], R7 ;  /* 0x0000000704007986 */ /* 0x020fe2000c101904 */
[----:B------:R-:W-:Y:S05]  /*0240*/  EXIT ;  /* 0x000000000000794d */ /* 0x000fea0003800000 */
.L_x_2:
[----:B------:R-:W-:-:S00]  /*0250*/  BRA `(.L_x_2) ;  /* 0xfffffffc00fc7947 */ /* 0x000fc0000383ffff */
[----:B------:R-:W-:-:S00]  /*0260*/  NOP ;  /* 0x0000000000007918 */ /* 0x000fc00000000000 */
        /* <DEDUP_REMOVED lines=9> */
.L_x_3:


//--------------------- .nv.constant0.triton_poi_fused__unsafe_index_0 --------------------------
	.section	.nv.constant0.triton_poi_fused__unsafe_index_0,"a",@progbits
	.sectionflags	@""
	.align	4
.nv.constant0.triton_poi_fused__unsafe_index_0:
	.zero		548
